	.headerflags	@"EF_CUDA_TEXMODE_UNIFIED EF_CUDA_64BIT_ADDRESS EF_CUDA_ACCELERATORS EF_CUDA_SM90 EF_CUDA_VIRTUAL_SM(EF_CUDA_SM90)"
	.elftype	@"ET_EXEC"


//--------------------- .nv.info                  --------------------------
	.section	.nv.info,"",@"SHT_CUDA_INFO"
	.align	4


	//----- nvinfo : EIATTR_REGCOUNT
	.align		4
        /*0000*/ 	.byte	0x04, 0x2f
        /*0002*/ 	.short	(.L_3 - .L_2)
	.align		4
.L_2:
        /*0004*/ 	.word	index@(triton_poi_fused__native_batch_norm_legit_no_training_hardtanh_16)
        /*0008*/ 	.word	0x00000012


	//----- nvinfo : EIATTR_MIN_STACK_SIZE
	.align		4
.L_3:
        /*000c*/ 	.byte	0x04, 0x12
        /*000e*/ 	.short	(.L_5 - .L_4)
	.align		4
.L_4:
        /*0010*/ 	.word	index@(triton_poi_fused__native_batch_norm_legit_no_training_hardtanh_16)
        /*0014*/ 	.word	0x00000000


	//----- nvinfo : EIATTR_FRAME_SIZE
	.align		4
.L_5:
        /*0018*/ 	.byte	0x04, 0x11
        /*001a*/ 	.short	(.L_7 - .L_6)
	.align		4
.L_6:
        /*001c*/ 	.word	index@(triton_poi_fused__native_batch_norm_legit_no_training_hardtanh_16)
        /*0020*/ 	.word	0x00000000


	//----- nvinfo : EIATTR_MIN_STACK_SIZE
	.align		4
.L_7:
        /*0024*/ 	.byte	0x04, 0x12
        /*0026*/ 	.short	(.L_9 - .L_8)
	.align		4
.L_8:
        /*0028*/ 	.word	index@(triton_poi_fused__native_batch_norm_legit_no_training_hardtanh_16)
        /*002c*/ 	.word	0x00000000
.L_9:


//--------------------- .nv.info.triton_poi_fused__native_batch_norm_legit_no_training_hardtanh_16 --------------------------
	.section	.nv.info.triton_poi_fused__native_batch_norm_legit_no_training_hardtanh_16,"",@"SHT_CUDA_INFO"
	.sectionflags	@""
	.align	4


	//----- nvinfo : EIATTR_CUDA_API_VERSION
	.align		4
        /*0000*/ 	.byte	0x04, 0x37
        /*0002*/ 	.short	(.L_11 - .L_10)
.L_10:
        /*0004*/ 	.word	0x0000007c


	//----- nvinfo : EIATTR_KPARAM_INFO
	.align		4
.L_11:
        /*0008*/ 	.byte	0x04, 0x17
        /*000a*/ 	.short	(.L_13 - .L_12)
.L_12:
        /*000c*/ 	.word	0x00000000
        /*0010*/ 	.short	0x0006
        /*0012*/ 	.short	0x0030
        /*0014*/ 	.byte	0x00, 0xf0, 0x11, 0x00


	//----- nvinfo : EIATTR_KPARAM_INFO
	.align		4
.L_13:
        /*0018*/ 	.byte	0x04, 0x17
        /*001a*/ 	.short	(.L_15 - .L_14)
.L_14:
        /*001c*/ 	.word	0x00000000
        /*0020*/ 	.short	0x0005
        /*0022*/ 	.short	0x0028
        /*0024*/ 	.byte	0x00, 0xf4, 0x21, 0x00


	//----- nvinfo : EIATTR_KPARAM_INFO
	.align		4
.L_15:
        /*0028*/ 	.byte	0x04, 0x17
        /*002a*/ 	.short	(.L_17 - .L_16)
.L_16:
        /*002c*/ 	.word	0x00000000
        /*0030*/ 	.short	0x0004
        /*0032*/ 	.short	0x0020
        /*0034*/ 	.byte	0x00, 0xf4, 0x21, 0x00


	//----- nvinfo : EIATTR_KPARAM_INFO
	.align		4
.L_17:
        /*0038*/ 	.byte	0x04, 0x17
        /*003a*/ 	.short	(.L_19 - .L_18)
.L_18:
        /*003c*/ 	.word	0x00000000
        /*0040*/ 	.short	0x0003
        /*0042*/ 	.short	0x0018
        /*0044*/ 	.byte	0x00, 0xf4, 0x21, 0x00


	//----- nvinfo : EIATTR_KPARAM_INFO
	.align		4
.L_19:
        /*0048*/ 	.byte	0x04, 0x17
        /*004a*/ 	.short	(.L_21 - .L_20)
.L_20:
        /*004c*/ 	.word	0x00000000
        /*0050*/ 	.short	0x0002
        /*0052*/ 	.short	0x0010
        /*0054*/ 	.byte	0x00, 0xf4, 0x21, 0x00


	//----- nvinfo : EIATTR_KPARAM_INFO
	.align		4
.L_21:
        /*0058*/ 	.byte	0x04, 0x17
        /*005a*/ 	.short	(.L_23 - .L_22)
.L_22:
        /*005c*/ 	.word	0x00000000
        /*0060*/ 	.short	0x0001
        /*0062*/ 	.short	0x0008
        /*0064*/ 	.byte	0x00, 0xf4, 0x21, 0x00


	//----- nvinfo : EIATTR_KPARAM_INFO
	.align		4
.L_23:
        /*0068*/ 	.byte	0x04, 0x17
        /*006a*/ 	.short	(.L_25 - .L_24)
.L_24:
        /*006c*/ 	.word	0x00000000
        /*0070*/ 	.short	0x0000
        /*0072*/ 	.short	0x0000
        /*0074*/ 	.byte	0x00, 0xf4, 0x21, 0x00


	//----- nvinfo : EIATTR_SPARSE_MMA_MASK
	.align		4
.L_25:
        /*0078*/ 	.byte	0x03, 0x50
        /*007a*/ 	.short	0x0000


	//----- nvinfo : EIATTR_MAXREG_COUNT
	.align		4
        /*007c*/ 	.byte	0x03, 0x1b
        /*007e*/ 	.short	0x00ff


	//----- nvinfo : EIATTR_EXIT_INSTR_OFFSETS
	.align		4
        /*0080*/ 	.byte	0x04, 0x1c
        /*0082*/ 	.short	(.L_27 - .L_26)


	//   ....[0]....
.L_26:
        /*0084*/ 	.word	0x000004c0


	//----- nvinfo : EIATTR_REQNTID
	.align		4
.L_27:
        /*0088*/ 	.byte	0x04, 0x10
        /*008a*/ 	.short	(.L_29 - .L_28)
.L_28:
        /*008c*/ 	.word	0x00000080
        /*0090*/ 	.word	0x00000001
        /*0094*/ 	.word	0x00000001


	//----- nvinfo : EIATTR_CBANK_PARAM_SIZE
	.align		4
.L_29:
        /*0098*/ 	.byte	0x03, 0x19
        /*009a*/ 	.short	0x0034


	//----- nvinfo : EIATTR_PARAM_CBANK
	.align		4
        /*009c*/ 	.byte	0x04, 0x0a
        /*009e*/ 	.short	(.L_31 - .L_30)
	.align		4
.L_30:
        /*00a0*/ 	.word	index@(.nv.constant0.triton_poi_fused__native_batch_norm_legit_no_training_hardtanh_16)
        /*00a4*/ 	.short	0x0210
        /*00a6*/ 	.short	0x0034


	//----- nvinfo : EIATTR_SW_WAR
	.align		4
.L_31:
        /*00a8*/ 	.byte	0x04, 0x36
        /*00aa*/ 	.short	(.L_33 - .L_32)
.L_32:
        /*00ac*/ 	.word	0x00000008
.L_33:


//--------------------- .nv.callgraph             --------------------------
	.section	.nv.callgraph,"",@"SHT_CUDA_CALLGRAPH"
	.align	4
	.sectionentsize	8
	.align		4
        /*0000*/ 	.word	0x00000000
	.align		4
        /*0004*/ 	.word	0xffffffff
	.align		4
        /*0008*/ 	.word	0x00000000
	.align		4
        /*000c*/ 	.word	0xfffffffe
	.align		4
        /*0010*/ 	.word	0x00000000
	.align		4
        /*0014*/ 	.word	0xfffffffd
	.align		4
        /*0018*/ 	.word	0x00000000
	.align		4
        /*001c*/ 	.word	0xfffffffc


//--------------------- .nv.constant4             --------------------------
	.section	.nv.constant4,"a",@progbits
	.align	8
	.align		8
.nv.constant4:
        /*0000*/ 	.dword	_$_str
	.align		8
        /*0008*/ 	.dword	_$_str_$_2


//--------------------- .text.triton_poi_fused__native_batch_norm_legit_no_training_hardtanh_16 --------------------------
	.section	.text.triton_poi_fused__native_batch_norm_legit_no_training_hardtanh_16,"ax",@progbits
	.align	128
        .global         triton_poi_fused__native_batch_norm_legit_no_training_hardtanh_16
        .type           triton_poi_fused__native_batch_norm_legit_no_training_hardtanh_16,@function
        .size           triton_poi_fused__native_batch_norm_legit_no_training_hardtanh_16,(.L_x_1 - triton_poi_fused__native_batch_norm_legit_no_training_hardtanh_16)
        .other          triton_poi_fused__native_batch_norm_legit_no_training_hardtanh_16,@"STO_CUDA_ENTRY STV_DEFAULT"
triton_poi_fused__native_batch_norm_legit_no_training_hardtanh_16:
.text.triton_poi_fused__native_batch_norm_legit_no_training_hardtanh_16:
[----:B------:R-:W-:Y:S01]  /*0000*/  LDC R1, c[0x0][0x28] ;  /* 0x00000a00ff017b82 */ /* 0x000fe20000000800 */
[----:B------:R-:W1:Y:S07]  /*0010*/  S2R R0, SR_TID.X ;  /* 0x0000000000007919 */ /* 0x000e6e0000002100 */
[----:B------:R-:W2:Y:S01]  /*0020*/  LDC.64 R8, c[0x0][0x220] ;  /* 0x00008800ff087b82 */ /* 0x000ea20000000a00 */
[----:B------:R-:W-:Y:S01]  /*0030*/  ULDC.64 UR4, c[0x0][0x208] ;  /* 0x0000820000047ab9 */ /* 0x000fe20000000a00 */
[----:B------:R-:W3:Y:S06]  /*0040*/  S2R R5, SR_CTAID.X ;  /* 0x0000000000057919 */ /* 0x000eec0000002500 */
[----:B------:R-:W4:Y:S08]  /*0050*/  LDC.64 R10, c[0x0][0x228] ;  /* 0x00008a00ff0a7b82 */ /* 0x000f300000000a00 */
[----:B------:R-:W5:Y:S01]  /*0060*/  LDC.64 R12, c[0x0][0x230] ;  /* 0x00008c00ff0c7b82 */ /* 0x000f620000000a00 */
[----:B-1----:R-:W-:Y:S01]  /*0070*/  IMAD.SHL.U32 R0, R0, 0x4, RZ ;  /* 0x0000000400007824 */ /* 0x002fe200078e00ff */
[----:B---3--:R-:W-:-:S04]  /*0080*/  SHF.R.S32.HI R3, RZ, 0x16, R5 ;  /* 0x00000016ff037819 */ /* 0x008fc80000011405 */
[----:B------:R-:W-:Y:S02]  /*0090*/  LOP3.LUT R0, R0, 0x1fc, RZ, 0xc0, !PT ;  /* 0x000001fc00007812 */ /* 0x000fe400078ec0ff */
[----:B------:R-:W-:-:S03]  /*00a0*/  SGXT R3, R3, 0x1 ;  /* 0x000000010303781a */ /* 0x000fc60000000200 */
[----:B------:R-:W-:-:S05]  /*00b0*/  IMAD R0, R5, 0x200, R0 ;  /* 0x0000020005007824 */ /* 0x000fca00078e0200 */
[----:B------:R-:W-:-:S04]  /*00c0*/  LEA.HI R3, R3, R0, RZ, 0x6 ;  /* 0x0000000003037211 */ /* 0x000fc800078f30ff */
[----:B------:R-:W-:-:S05]  /*00d0*/  SHF.R.S32.HI R3, RZ, 0x6, R3 ;  /* 0x00000006ff037819 */ /* 0x000fca0000011403 */
[----:B------:R-:W-:-:S05]  /*00e0*/  IMAD.HI R2, R3, 0x38e38e39, RZ ;  /* 0x38e38e3903027827 */ /* 0x000fca00078e02ff */
[----:B------:R-:W-:-:S04]  /*00f0*/  SHF.R.U32.HI R5, RZ, 0x1f, R2 ;  /* 0x0000001fff057819 */ /* 0x000fc80000011602 */
[----:B------:R-:W-:Y:S02]  /*0100*/  LEA.HI.SX32 R2, R2, R5, 0x1b ;  /* 0x0000000502027211 */ /* 0x000fe400078fdaff */
[----:B------:R-:W1:Y:S03]  /*0110*/  LDC.64 R4, c[0x0][0x210] ;  /* 0x00008400ff047b82 */ /* 0x000e660000000a00 */
[----:B------:R-:W-:-:S04]  /*0120*/  IMAD R15, R2, -0x90, R3 ;  /* 0xffffff70020f7824 */ /* 0x000fc800078e0203 */
[C---:B--2---:R-:W-:Y:S01]  /*0130*/  IMAD.WIDE R8, R15.reuse, 0x4, R8 ;  /* 0x000000040f087825 */ /* 0x044fe200078e0208 */
[----:B------:R-:W2:Y:S05]  /*0140*/  LDC.64 R2, c[0x0][0x218] ;  /* 0x00008600ff027b82 */ /* 0x000eaa0000000a00 */
[----:B------:R-:W3:Y:S01]  /*0150*/  LDG.E.EL R8, desc[UR4][R8.64] ;  /* 0x0000000408087981 */ /* 0x000ee2000c2e1900 */
[----:B----4-:R-:W-:-:S04]  /*0160*/  IMAD.WIDE R10, R15, 0x4, R10 ;  /* 0x000000040f0a7825 */ /* 0x010fc800078e020a */
[----:B-1----:R-:W-:Y:S02]  /*0170*/  IMAD.WIDE R4, R0, 0x4, R4 ;  /* 0x0000000400047825 */ /* 0x002fe400078e0204 */
[----:B------:R1:W4:Y:S02]  /*0180*/  LDG.E.EL R10, desc[UR4][R10.64] ;  /* 0x000000040a0a7981 */ /* 0x000324000c2e1900 */
[C---:B-----5:R-:W-:Y:S02]  /*0190*/  IMAD.WIDE R12, R15.reuse, 0x4, R12 ;  /* 0x000000040f0c7825 */ /* 0x060fe400078e020c */
[----:B------:R-:W1:Y:S02]  /*01a0*/  LDG.E.128 R4, desc[UR4][R4.64] ;  /* 0x0000000404047981 */ /* 0x000e64000c1e1d00 */
[----:B--2---:R-:W-:Y:S02]  /*01b0*/  IMAD.WIDE R2, R15, 0x4, R2 ;  /* 0x000000040f027825 */ /* 0x004fe400078e0202 */
[----:B------:R-:W4:Y:S04]  /*01c0*/  LDG.E.EL R13, desc[UR4][R12.64] ;  /* 0x000000040c0d7981 */ /* 0x000f28000c2e1900 */
[----:B------:R-:W1:Y:S01]  /*01d0*/  LDG.E.EL R2, desc[UR4][R2.64] ;  /* 0x0000000402027981 */ /* 0x000e62000c2e1900 */
[----:B------:R-:W-:-:S02]  /*01e0*/  IMAD.MOV.U32 R14, RZ, RZ, 0x3e800000 ;  /* 0x3e800000ff0e7424 */ /* 0x000fc400078e00ff */
[----:B---3--:R-:W-:-:S04]  /*01f0*/  FADD R8, R8, 9.9999997473787516356e-06 ;  /* 0x3727c5ac08087421 */ /* 0x008fc80000000000 */
[----:B------:R-:W2:Y:S02]  /*0200*/  MUFU.SQRT R9, R8 ;  /* 0x0000000800097308 */ /* 0x000ea40000002000 */
[C---:B--2---:R-:W-:Y:S02]  /*0210*/  FSETP.GT.AND P0, PT, R9.reuse, 8.50705917302346158658e+37, PT ;  /* 0x7e8000000900780b */ /* 0x044fe40003f04000 */
[----:B------:R-:W-:-:S11]  /*0220*/  FSETP.GEU.AND P1, PT, R9, 1.175494350822287508e-38, PT ;  /* 0x008000000900780b */ /* 0x000fd60003f2e000 */
[----:B------:R-:W-:-:S04]  /*0230*/  @P0 FMUL R9, R9, 0.25 ;  /* 0x3e80000009090820 */ /* 0x000fc80000400000 */
[----:B------:R-:W-:-:S06]  /*0240*/  @!P1 FMUL R9, R9, 16777216 ;  /* 0x4b80000009099820 */ /* 0x000fcc0000400000 */
[----:B------:R-:W2:Y:S01]  /*0250*/  MUFU.RCP R9, R9 ;  /* 0x0000000900097308 */ /* 0x000ea20000001000 */
[----:B------:R-:W-:Y:S01]  /*0260*/  FSEL R14, R14, 1, P0 ;  /* 0x3f8000000e0e7808 */ /* 0x000fe20000000000 */
[----:B-1----:R-:W-:-:S04]  /*0270*/  FADD R11, R7, -R2 ;  /* 0x80000002070b7221 */ /* 0x002fc80000000000 */
[----:B------:R-:W-:Y:S01]  /*0280*/  @!P1 FMUL R14, R14, 16777216 ;  /* 0x4b8000000e0e9820 */ /* 0x000fe20000400000 */
[--C-:B------:R-:W-:Y:S01]  /*0290*/  FADD R3, R4, -R2.reuse ;  /* 0x8000000204037221 */ /* 0x100fe20000000000 */
[--C-:B------:R-:W-:Y:S01]  /*02a0*/  FADD R7, R6, -R2.reuse ;  /* 0x8000000206077221 */ /* 0x100fe20000000000 */
[----:B------:R-:W-:Y:S01]  /*02b0*/  FADD R5, R5, -R2 ;  /* 0x8000000205057221 */ /* 0x000fe20000000000 */
[----:B--2---:R-:W-:-:S04]  /*02c0*/  FMUL R14, R9, R14 ;  /* 0x0000000e090e7220 */ /* 0x004fc80000400000 */
[C---:B------:R-:W-:Y:S01]  /*02d0*/  FMUL R11, R14.reuse, R11 ;  /* 0x0000000b0e0b7220 */ /* 0x040fe20000400000 */
[C---:B------:R-:W-:Y:S01]  /*02e0*/  FMUL R4, R14.reuse, R3 ;  /* 0x000000030e047220 */ /* 0x040fe20000400000 */
[C---:B------:R-:W-:Y:S01]  /*02f0*/  FMUL R2, R14.reuse, R7 ;  /* 0x000000070e027220 */ /* 0x040fe20000400000 */
[----:B------:R-:W-:Y:S01]  /*0300*/  FMUL R14, R14, R5 ;  /* 0x000000050e0e7220 */ /* 0x000fe20000400000 */
[C-C-:B----4-:R-:W-:Y:S01]  /*0310*/  FFMA R11, R10.reuse, R11, R13.reuse ;  /* 0x0000000b0a0b7223 */ /* 0x150fe2000000000d */
[C-C-:B------:R-:W-:Y:S01]  /*0320*/  FFMA R4, R10.reuse, R4, R13.reuse ;  /* 0x000000040a047223 */ /* 0x140fe2000000000d */
[C-C-:B------:R-:W-:Y:S01]  /*0330*/  FFMA R6, R10.reuse, R2, R13.reuse ;  /* 0x000000020a067223 */ /* 0x140fe2000000000d */
[----:B------:R-:W-:Y:S01]  /*0340*/  FFMA R14, R10, R14, R13 ;  /* 0x0000000e0a0e7223 */ /* 0x000fe2000000000d */
[----:B------:R-:W1:Y:S01]  /*0350*/  LDC.64 R2, c[0x0][0x238] ;  /* 0x00008e00ff027b82 */ /* 0x000e620000000a00 */
[----:B------:R-:W-:Y:S02]  /*0360*/  FSETP.GTU.AND P0, PT, R11, RZ, PT ;  /* 0x000000ff0b00720b */ /* 0x000fe40003f0c000 */
[----:B------:R-:W-:-:S02]  /*0370*/  FSETP.GTU.AND P1, PT, R6, RZ, PT ;  /* 0x000000ff0600720b */ /* 0x000fc40003f2c000 */
[----:B------:R-:W-:Y:S02]  /*0380*/  FSEL R7, R11, RZ, P0 ;  /* 0x000000ff0b077208 */ /* 0x000fe40000000000 */
[----:B------:R-:W-:Y:S02]  /*0390*/  FSETP.GTU.AND P2, PT, R14, RZ, PT ;  /* 0x000000ff0e00720b */ /* 0x000fe40003f4c000 */
[----:B------:R-:W-:Y:S02]  /*03a0*/  FSETP.GTU.AND P0, PT, R4, RZ, PT ;  /* 0x000000ff0400720b */ /* 0x000fe40003f0c000 */
[----:B------:R-:W-:Y:S02]  /*03b0*/  FSETP.GEU.AND P5, PT, R7, 6, PT ;  /* 0x40c000000700780b */ /* 0x000fe40003fae000 */
[----:B------:R-:W-:Y:S02]  /*03c0*/  FSEL R6, R6, RZ, P1 ;  /* 0x000000ff06067208 */ /* 0x000fe40000800000 */
[----:B------:R-:W-:-:S02]  /*03d0*/  FSEL R5, R14, RZ, P2 ;  /* 0x000000ff0e057208 */ /* 0x000fc40001000000 */
[----:B------:R-:W-:Y:S02]  /*03e0*/  FSEL R4, R4, RZ, P0 ;  /* 0x000000ff04047208 */ /* 0x000fe40000000000 */
[----:B------:R-:W-:Y:S02]  /*03f0*/  FSETP.GEU.AND P0, PT, R6, 6, PT ;  /* 0x40c000000600780b */ /* 0x000fe40003f0e000 */
[----:B------:R-:W-:Y:S02]  /*0400*/  FSETP.GEU.AND P2, PT, R5, 6, PT ;  /* 0x40c000000500780b */ /* 0x000fe40003f4e000 */
[----:B------:R-:W-:Y:S02]  /*0410*/  FSETP.GEU.AND P1, PT, R4, 6, PT ;  /* 0x40c000000400780b */ /* 0x000fe40003f2e000 */
[----:B------:R-:W-:Y:S02]  /*0420*/  FSETP.NAN.AND P6, PT, R7, R7, PT ;  /* 0x000000070700720b */ /* 0x000fe40003fc8000 */
[----:B------:R-:W-:-:S02]  /*0430*/  FSETP.NAN.AND P3, PT, R6, R6, PT ;  /* 0x000000060600720b */ /* 0x000fc40003f68000 */
[----:B------:R-:W-:Y:S02]  /*0440*/  @P5 SEL R7, R7, 0x40c00000, P6 ;  /* 0x40c0000007075807 */ /* 0x000fe40003000000 */
[C---:B------:R-:W-:Y:S02]  /*0450*/  FSETP.NAN.AND P4, PT, R5.reuse, R5, PT ;  /* 0x000000050500720b */ /* 0x040fe40003f88000 */
[----:B------:R-:W-:Y:S01]  /*0460*/  FSETP.NAN.AND P5, PT, R4, R4, PT ;  /* 0x000000040400720b */ /* 0x000fe20003fa8000 */
[----:B-1----:R-:W-:Y:S01]  /*0470*/  IMAD.WIDE R2, R0, 0x4, R2 ;  /* 0x0000000400027825 */ /* 0x002fe200078e0202 */
[----:B------:R-:W-:Y:S02]  /*0480*/  @P0 SEL R6, R6, 0x40c00000, P3 ;  /* 0x40c0000006060807 */ /* 0x000fe40001800000 */
[----:B------:R-:W-:Y:S02]  /*0490*/  @P2 SEL R5, R5, 0x40c00000, P4 ;  /* 0x40c0000005052807 */ /* 0x000fe40002000000 */
[----:B------:R-:W-:-:S05]  /*04a0*/  @P1 SEL R4, R4, 0x40c00000, P5 ;  /* 0x40c0000004041807 */ /* 0x000fca0002800000 */
[----:B------:R-:W-:Y:S01]  /*04b0*/  STG.E.128 desc[UR4][R2.64], R4 ;  /* 0x0000000402007986 */ /* 0x000fe2000c101d04 */
[----:B------:R-:W-:Y:S05]  /*04c0*/  EXIT ;  /* 0x000000000000794d */ /* 0x000fea0003800000 */
.L_x_0:
[----:B------:R-:W-:-:S00]  /*04d0*/  BRA `(.L_x_0) ;  /* 0xfffffffc00fc7947 */ /* 0x000fc0000383ffff */
[----:B------:R-:W-:-:S00]  /*04e0*/  NOP ;  /* 0x0000000000007918 */ /* 0x000fc00000000000 */
        /* <DEDUP_REMOVED lines=9> */
.L_x_1:


//--------------------- .nv.global.init           --------------------------
	.section	.nv.global.init,"aw",@progbits
.nv.global.init:
	.type		_$_str,@object
	.size		_$_str,(_$_str_$_2 - _$_str)
_$_str:
        /*0000*/ 	.byte	0x5f, 0x5f, 0x43, 0x55, 0x44, 0x41, 0x5f, 0x46, 0x54, 0x5a, 0x00
	.type		_$_str_$_2,@object
	.size		_$_str_$_2,(.L_1 - _$_str_$_2)
_$_str_$_2:
        /*000b*/ 	.byte	0x5f, 0x5f, 0x43, 0x55, 0x44, 0x41, 0x5f, 0x50, 0x52, 0x45, 0x43, 0x5f, 0x53, 0x51, 0x52, 0x54
        /*001b*/ 	.byte	0x00
.L_1:


//--------------------- .nv.constant0.triton_poi_fused__native_batch_norm_legit_no_training_hardtanh_16 --------------------------
	.section	.nv.constant0.triton_poi_fused__native_batch_norm_legit_no_training_hardtanh_16,"a",@progbits
	.sectionflags	@""
	.align	4
.nv.constant0.triton_poi_fused__native_batch_norm_legit_no_training_hardtanh_16:
	.zero		580
